.version 5.0
.target sm_60
.entry bench(.param .u64 I){
    .reg .b64   ptr;
    .reg .b8   r8o<1>;
    ld.param.u64 ptr, [I];
    cvta.to.global.u64  ptr, ptr;
    ld.global.ca.nc.u8 r8o0, [ptr];
    st.global.b8 [ptr+0], r8o0;
}


// ===== COMPILED SASS (sm_100) =====

	.target	sm_100

	.elftype	@"ET_EXEC"


//--------------------- .note.nv.tkinfo           --------------------------
	.section	.note.nv.tkinfo,"",@"SHT_NOTE"
	.sectionflags	@"SHF_NOTE_NV_TKINFO"
	.tkinfo
        /*0018*/ 	.word	0x00000002
        /*0030*/ 	.string	""
        /*0030*/ 	.string	"ptxas"
        /*0030*/ 	.string	"Cuda compilation tools, release 13.0, V13.0.88"
        /*0030*/ 	.string	"Build cuda_13.0.r13.0/compiler.36424714_0"
        /*0030*/ 	.string	"-arch sm_100 "



//--------------------- .note.nv.cuinfo           --------------------------
	.section	.note.nv.cuinfo,"",@"SHT_NOTE"
	.sectionflags	@"SHF_NOTE_NV_CUINFO"
        /*0018*/ 	.short	0x0002
        /*001a*/ 	.short	0x003c
        /*001c*/ 	.short	0x0082
	.zero		2


//--------------------- .nv.info                  --------------------------
	.section	.nv.info,"",@"SHT_CUDA_INFO"
	.align	4


	//----- nvinfo : EIATTR_REGCOUNT
	.align		4
        /*0000*/ 	.byte	0x04, 0x2f
        /*0002*/ 	.short	(.L_1 - .L_0)
	.align		4
.L_0:
        /*0004*/ 	.word	index@(bench)
        /*0008*/ 	.word	0x00000008


	//----- nvinfo : EIATTR_FRAME_SIZE
	.align		4
.L_1:
        /*000c*/ 	.byte	0x04, 0x11
        /*000e*/ 	.short	(.L_3 - .L_2)
	.align		4
.L_2:
        /*0010*/ 	.word	index@(bench)
        /*0014*/ 	.word	0x00000000


	//----- nvinfo : EIATTR_MIN_STACK_SIZE
	.align		4
.L_3:
        /*0018*/ 	.byte	0x04, 0x12
        /*001a*/ 	.short	(.L_5 - .L_4)
	.align		4
.L_4:
        /*001c*/ 	.word	index@(bench)
        /*0020*/ 	.word	0x00000000
.L_5:


//--------------------- .nv.compat                --------------------------
	.section	.nv.compat,"",@"SHT_CUDA_COMPAT_INFO"
	.align	4
        /*0000*/ 	.byte	0x02, 0x09, 0x00, 0x00, 0x02, 0x02, 0x01, 0x00, 0x02, 0x05, 0x05, 0x00, 0x03, 0x07, 0x01, 0x01
        /*0010*/ 	.byte	0x02, 0x03, 0x00, 0x00, 0x02, 0x06, 0x01, 0x00, 0x04, 0x0b, 0x08, 0x00, 0x09, 0x00, 0x00, 0x00
        /*0020*/ 	.byte	0x00, 0x00, 0x00, 0x00


//--------------------- .nv.info.bench            --------------------------
	.section	.nv.info.bench,"",@"SHT_CUDA_INFO"
	.sectionflags	@""
	.align	4


	//----- nvinfo : EIATTR_CUDA_API_VERSION
	.align		4
        /*0000*/ 	.byte	0x04, 0x37
        /*0002*/ 	.short	(.L_7 - .L_6)
.L_6:
        /*0004*/ 	.word	0x00000082


	//----- nvinfo : EIATTR_KPARAM_INFO
	.align		4
.L_7:
        /*0008*/ 	.byte	0x04, 0x17
        /*000a*/ 	.short	(.L_9 - .L_8)
.L_8:
        /*000c*/ 	.word	0x00000000
        /*0010*/ 	.short	0x0000
        /*0012*/ 	.short	0x0000
        /*0014*/ 	.byte	0x00, 0xf0, 0x21, 0x00


	//----- nvinfo : EIATTR_SPARSE_MMA_MASK
	.align		4
.L_9:
        /*0018*/ 	.byte	0x03, 0x50
        /*001a*/ 	.short	0x0000


	//----- nvinfo : EIATTR_MAXREG_COUNT
	.align		4
        /*001c*/ 	.byte	0x03, 0x1b
        /*001e*/ 	.short	0x00ff


	//----- nvinfo : EIATTR_MERCURY_ISA_VERSION
	.align		4
        /*0020*/ 	.byte	0x03, 0x5f
        /*0022*/ 	.short	0x0101


	//----- nvinfo : EIATTR_VRC_CTA_INIT_COUNT
	.align		4
        /*0024*/ 	.byte	0x02, 0x4a
	.zero		1
	.zero		1


	//----- nvinfo : EIATTR_EXIT_INSTR_OFFSETS
	.align		4
        /*0028*/ 	.byte	0x04, 0x1c
        /*002a*/ 	.short	(.L_11 - .L_10)


	//   ....[0]....
.L_10:
        /*002c*/ 	.word	0x00000050


	//----- nvinfo : EIATTR_CBANK_PARAM_SIZE
	.align		4
.L_11:
        /*0030*/ 	.byte	0x03, 0x19
        /*0032*/ 	.short	0x0008


	//----- nvinfo : EIATTR_PARAM_CBANK
	.align		4
        /*0034*/ 	.byte	0x04, 0x0a
        /*0036*/ 	.short	(.L_13 - .L_12)
	.align		4
.L_12:
        /*0038*/ 	.word	index@(.nv.constant0.bench)
        /*003c*/ 	.short	0x0380
        /*003e*/ 	.short	0x0008


	//----- nvinfo : EIATTR_SW_WAR
	.align		4
.L_13:
        /*0040*/ 	.byte	0x04, 0x36
        /*0042*/ 	.short	(.L_15 - .L_14)
.L_14:
        /*0044*/ 	.word	0x00000008
.L_15:


//--------------------- .nv.callgraph             --------------------------
	.section	.nv.callgraph,"",@"SHT_CUDA_CALLGRAPH"
	.align	4
	.sectionentsize	8
	.align		4
        /*0000*/ 	.word	0x00000000
	.align		4
        /*0004*/ 	.word	0xffffffff
	.align		4
        /*0008*/ 	.word	0x00000000
	.align		4
        /*000c*/ 	.word	0xfffffffe
	.align		4
        /*0010*/ 	.word	0x00000000
	.align		4
        /*0014*/ 	.word	0xfffffffd
	.align		4
        /*0018*/ 	.word	0x00000000
	.align		4
        /*001c*/ 	.word	0xfffffffc


//--------------------- .text.bench               --------------------------
	.section	.text.bench,"ax",@progbits
	.align	128
.text.bench:
        .type           bench,@function
        .size           bench,(.L_x_1 - bench)
        .other          bench,@"STO_CUDA_ENTRY STV_DEFAULT"
bench:
[----:B------:R-:W-:Y:S08]  /*0000*/  LDC R1, c[0x0][0x37c] ;  /* 0x0000df00ff017b82 */ /* 0x000ff00000000800 */
[----:B------:R-:W0:Y:S01]  /*0010*/  LDC.64 R2, c[0x0][0x380] ;  /* 0x0000e000ff027b82 */ /* 0x000e220000000a00 */
[----:B------:R-:W0:Y:S02]  /*0020*/  LDCU.64 UR4, c[0x0][0x358] ;  /* 0x00006b00ff0477ac */ /* 0x000e240008000a00 */
[----:B0-----:R-:W2:Y:S04]  /*0030*/  LDG.E.U8.CONSTANT R5, desc[UR4][R2.64] ;  /* 0x0000000402057981 */ /* 0x001ea8000c1e9100 */
[----:B--2---:R-:W-:Y:S01]  /*0040*/  STG.E.U8 desc[UR4][R2.64], R5 ;  /* 0x0000000502007986 */ /* 0x004fe2000c101104 */
[----:B------:R-:W-:Y:S05]  /*0050*/  EXIT ;  /* 0x000000000000794d */ /* 0x000fea0003800000 */
.L_x_0:
[----:B------:R-:W-:-:S00]  /*0060*/  BRA `(.L_x_0) ;  /* 0xfffffffc00fc7947 */ /* 0x000fc0000383ffff */
[----:B------:R-:W-:-:S00]  /*0070*/  NOP ;  /* 0x0000000000007918 */ /* 0x000fc00000000000 */
        /* <DEDUP_REMOVED lines=8> */
.L_x_1:


//--------------------- .nv.shared.reserved.0     --------------------------
	.section	.nv.shared.reserved.0,"aw",@nobits
	.weak		__nv_reservedSMEM_offset_0_alias
	.size		__nv_reservedSMEM_offset_0_alias, 0, 64
	.other		__nv_reservedSMEM_offset_0_alias,@"STO_CUDA_RESERVED_SHARED STV_DEFAULT"
__nv_reservedSMEM_offset_0_alias:
	.zero		0
	.zero		64


//--------------------- .nv.constant0.bench       --------------------------
	.section	.nv.constant0.bench,"a",@progbits
	.sectionflags	@""
	.align	4
.nv.constant0.bench:
	.zero		904


//--------------------- SYMBOLS --------------------------

	.type		.nv.reservedSmem.offset0,@object
	.size		.nv.reservedSmem.offset0,0x4
